	.headerflags	@"EF_CUDA_TEXMODE_UNIFIED EF_CUDA_64BIT_ADDRESS EF_CUDA_ACCELERATORS EF_CUDA_SM90 EF_CUDA_VIRTUAL_SM(EF_CUDA_SM90)"
	.elftype	@"ET_EXEC"


//--------------------- .nv.info                  --------------------------
	.section	.nv.info,"",@"SHT_CUDA_INFO"
	.align	4


	//----- nvinfo : EIATTR_REGCOUNT
	.align		4
        /*0000*/ 	.byte	0x04, 0x2f
        /*0002*/ 	.short	(.L_1 - .L_0)
	.align		4
.L_0:
        /*0004*/ 	.word	index@(triton_poi_fused_convolution_hardtanh_hardtanh_backward_1)
        /*0008*/ 	.word	0x0000000e


	//----- nvinfo : EIATTR_MIN_STACK_SIZE
	.align		4
.L_1:
        /*000c*/ 	.byte	0x04, 0x12
        /*000e*/ 	.short	(.L_3 - .L_2)
	.align		4
.L_2:
        /*0010*/ 	.word	index@(triton_poi_fused_convolution_hardtanh_hardtanh_backward_1)
        /*0014*/ 	.word	0x00000000


	//----- nvinfo : EIATTR_FRAME_SIZE
	.align		4
.L_3:
        /*0018*/ 	.byte	0x04, 0x11
        /*001a*/ 	.short	(.L_5 - .L_4)
	.align		4
.L_4:
        /*001c*/ 	.word	index@(triton_poi_fused_convolution_hardtanh_hardtanh_backward_1)
        /*0020*/ 	.word	0x00000000


	//----- nvinfo : EIATTR_MIN_STACK_SIZE
	.align		4
.L_5:
        /*0024*/ 	.byte	0x04, 0x12
        /*0026*/ 	.short	(.L_7 - .L_6)
	.align		4
.L_6:
        /*0028*/ 	.word	index@(triton_poi_fused_convolution_hardtanh_hardtanh_backward_1)
        /*002c*/ 	.word	0x00000000
.L_7:


//--------------------- .nv.info.triton_poi_fused_convolution_hardtanh_hardtanh_backward_1 --------------------------
	.section	.nv.info.triton_poi_fused_convolution_hardtanh_hardtanh_backward_1,"",@"SHT_CUDA_INFO"
	.sectionflags	@""
	.align	4


	//----- nvinfo : EIATTR_CUDA_API_VERSION
	.align		4
        /*0000*/ 	.byte	0x04, 0x37
        /*0002*/ 	.short	(.L_9 - .L_8)
.L_8:
        /*0004*/ 	.word	0x0000007c


	//----- nvinfo : EIATTR_KPARAM_INFO
	.align		4
.L_9:
        /*0008*/ 	.byte	0x04, 0x17
        /*000a*/ 	.short	(.L_11 - .L_10)
.L_10:
        /*000c*/ 	.word	0x00000000
        /*0010*/ 	.short	0x0004
        /*0012*/ 	.short	0x0020
        /*0014*/ 	.byte	0x00, 0xf0, 0x11, 0x00


	//----- nvinfo : EIATTR_KPARAM_INFO
	.align		4
.L_11:
        /*0018*/ 	.byte	0x04, 0x17
        /*001a*/ 	.short	(.L_13 - .L_12)
.L_12:
        /*001c*/ 	.word	0x00000000
        /*0020*/ 	.short	0x0003
        /*0022*/ 	.short	0x0018
        /*0024*/ 	.byte	0x00, 0xf4, 0x21, 0x00


	//----- nvinfo : EIATTR_KPARAM_INFO
	.align		4
.L_13:
        /*0028*/ 	.byte	0x04, 0x17
        /*002a*/ 	.short	(.L_15 - .L_14)
.L_14:
        /*002c*/ 	.word	0x00000000
        /*0030*/ 	.short	0x0002
        /*0032*/ 	.short	0x0010
        /*0034*/ 	.byte	0x00, 0xf4, 0x21, 0x00


	//----- nvinfo : EIATTR_KPARAM_INFO
	.align		4
.L_15:
        /*0038*/ 	.byte	0x04, 0x17
        /*003a*/ 	.short	(.L_17 - .L_16)
.L_16:
        /*003c*/ 	.word	0x00000000
        /*0040*/ 	.short	0x0001
        /*0042*/ 	.short	0x0008
        /*0044*/ 	.byte	0x00, 0xf4, 0x21, 0x00


	//----- nvinfo : EIATTR_KPARAM_INFO
	.align		4
.L_17:
        /*0048*/ 	.byte	0x04, 0x17
        /*004a*/ 	.short	(.L_19 - .L_18)
.L_18:
        /*004c*/ 	.word	0x00000000
        /*0050*/ 	.short	0x0000
        /*0052*/ 	.short	0x0000
        /*0054*/ 	.byte	0x00, 0xf4, 0x21, 0x00


	//----- nvinfo : EIATTR_SPARSE_MMA_MASK
	.align		4
.L_19:
        /*0058*/ 	.byte	0x03, 0x50
        /*005a*/ 	.short	0x0000


	//----- nvinfo : EIATTR_MAXREG_COUNT
	.align		4
        /*005c*/ 	.byte	0x03, 0x1b
        /*005e*/ 	.short	0x00ff


	//----- nvinfo : EIATTR_EXIT_INSTR_OFFSETS
	.align		4
        /*0060*/ 	.byte	0x04, 0x1c
        /*0062*/ 	.short	(.L_21 - .L_20)


	//   ....[0]....
.L_20:
        /*0064*/ 	.word	0x00000240


	//   ....[1]....
        /*0068*/ 	.word	0x00000260


	//----- nvinfo : EIATTR_REQNTID
	.align		4
.L_21:
        /*006c*/ 	.byte	0x04, 0x10
        /*006e*/ 	.short	(.L_23 - .L_22)
.L_22:
        /*0070*/ 	.word	0x00000080
        /*0074*/ 	.word	0x00000001
        /*0078*/ 	.word	0x00000001


	//----- nvinfo : EIATTR_CBANK_PARAM_SIZE
	.align		4
.L_23:
        /*007c*/ 	.byte	0x03, 0x19
        /*007e*/ 	.short	0x0024


	//----- nvinfo : EIATTR_PARAM_CBANK
	.align		4
        /*0080*/ 	.byte	0x04, 0x0a
        /*0082*/ 	.short	(.L_25 - .L_24)
	.align		4
.L_24:
        /*0084*/ 	.word	index@(.nv.constant0.triton_poi_fused_convolution_hardtanh_hardtanh_backward_1)
        /*0088*/ 	.short	0x0210
        /*008a*/ 	.short	0x0024


	//----- nvinfo : EIATTR_SW_WAR
	.align		4
.L_25:
        /*008c*/ 	.byte	0x04, 0x36
        /*008e*/ 	.short	(.L_27 - .L_26)
.L_26:
        /*0090*/ 	.word	0x00000008
.L_27:


//--------------------- .nv.callgraph             --------------------------
	.section	.nv.callgraph,"",@"SHT_CUDA_CALLGRAPH"
	.align	4
	.sectionentsize	8
	.align		4
        /*0000*/ 	.word	0x00000000
	.align		4
        /*0004*/ 	.word	0xffffffff
	.align		4
        /*0008*/ 	.word	0x00000000
	.align		4
        /*000c*/ 	.word	0xfffffffe
	.align		4
        /*0010*/ 	.word	0x00000000
	.align		4
        /*0014*/ 	.word	0xfffffffd
	.align		4
        /*0018*/ 	.word	0x00000000
	.align		4
        /*001c*/ 	.word	0xfffffffc


//--------------------- .text.triton_poi_fused_convolution_hardtanh_hardtanh_backward_1 --------------------------
	.section	.text.triton_poi_fused_convolution_hardtanh_hardtanh_backward_1,"ax",@progbits
	.align	128
        .global         triton_poi_fused_convolution_hardtanh_hardtanh_backward_1
        .type           triton_poi_fused_convolution_hardtanh_hardtanh_backward_1,@function
        .size           triton_poi_fused_convolution_hardtanh_hardtanh_backward_1,(.L_x_1 - triton_poi_fused_convolution_hardtanh_hardtanh_backward_1)
        .other          triton_poi_fused_convolution_hardtanh_hardtanh_backward_1,@"STO_CUDA_ENTRY STV_DEFAULT"
triton_poi_fused_convolution_hardtanh_hardtanh_backward_1:
.text.triton_poi_fused_convolution_hardtanh_hardtanh_backward_1:
[----:B------:R-:W0:Y:S02]  /*0000*/  LDC R1, c[0x0][0x28] ;  /* 0x00000a00ff017b82 */ /* 0x000e240000000800 */
[----:B------:R-:W1:Y:S01]  /*0010*/  S2R R0, SR_TID.X ;  /* 0x0000000000007919 */ /* 0x000e620000002100 */
[----:B------:R-:W2:Y:S01]  /*0020*/  LDC.64 R4, c[0x0][0x218] ;  /* 0x00008600ff047b82 */ /* 0x000ea20000000a00 */
[----:B------:R-:W-:Y:S01]  /*0030*/  ULDC.64 UR4, c[0x0][0x208] ;  /* 0x0000820000047ab9 */ /* 0x000fe20000000a00 */
[----:B------:R-:W-:Y:S01]  /*0040*/  ULDC.64 UR6, c[0x0][0x228] ;  /* 0x00008a0000067ab9 */ /* 0x000fe20000000a00 */
[----:B------:R-:W3:Y:S01]  /*0050*/  S2R R7, SR_CTAID.X ;  /* 0x0000000000077919 */ /* 0x000ee20000002500 */
[----:B-1----:R-:W-:Y:S02]  /*0060*/  LOP3.LUT R0, R0, 0x7f, RZ, 0xc0, !PT ;  /* 0x0000007f00007812 */ /* 0x002fe400078ec0ff */
[----:B---3--:R-:W-:-:S03]  /*0070*/  SHF.R.S32.HI R2, RZ, 0x18, R7 ;  /* 0x00000018ff027819 */ /* 0x008fc60000011407 */
[----:B------:R-:W-:Y:S01]  /*0080*/  IMAD R7, R7, 0x80, R0 ;  /* 0x0000008007077824 */ /* 0x000fe200078e0200 */
[----:B------:R-:W-:Y:S02]  /*0090*/  SGXT R0, R2, 0x1 ;  /* 0x000000010200781a */ /* 0x000fe40000000200 */
[----:B------:R-:W1:Y:S02]  /*00a0*/  LDC.64 R2, c[0x0][0x210] ;  /* 0x00008400ff027b82 */ /* 0x000e640000000a00 */
[----:B------:R-:W-:Y:S02]  /*00b0*/  ISETP.GE.AND P1, PT, R7, 0x100, PT ;  /* 0x000001000700780c */ /* 0x000fe40003f26270 */
[----:B------:R-:W-:-:S04]  /*00c0*/  LEA.HI R0, R0, R7, RZ, 0x4 ;  /* 0x0000000700007211 */ /* 0x000fc800078f20ff */
[----:B------:R-:W-:-:S04]  /*00d0*/  SHF.R.S32.HI R0, RZ, 0x4, R0 ;  /* 0x00000004ff007819 */ /* 0x000fc80000011400 */
[----:B------:R-:W-:-:S04]  /*00e0*/  LEA.HI R6, R0, R0, RZ, 0x2 ;  /* 0x0000000000067211 */ /* 0x000fc800078f10ff */
[----:B------:R-:W-:-:S05]  /*00f0*/  LOP3.LUT R9, R6, 0xfffffffc, RZ, 0xc0, !PT ;  /* 0xfffffffc06097812 */ /* 0x000fca00078ec0ff */
[----:B------:R-:W-:Y:S02]  /*0100*/  IMAD.IADD R9, R0, 0x1, -R9 ;  /* 0x0000000100097824 */ /* 0x000fe400078e0a09 */
[----:B------:R-:W-:Y:S02]  /*0110*/  IMAD.MOV.U32 R0, RZ, RZ, RZ ;  /* 0x000000ffff007224 */ /* 0x000fe400078e00ff */
[----:B--2---:R-:W-:-:S04]  /*0120*/  IMAD.WIDE R4, R9, 0x4, R4 ;  /* 0x0000000409047825 */ /* 0x004fc800078e0204 */
[----:B------:R-:W-:Y:S02]  /*0130*/  IMAD.MOV.U32 R9, RZ, RZ, RZ ;  /* 0x000000ffff097224 */ /* 0x000fe400078e00ff */
[----:B-1----:R-:W-:-:S04]  /*0140*/  IMAD.WIDE R2, R7, 0x4, R2 ;  /* 0x0000000407027825 */ /* 0x002fc800078e0202 */
[----:B------:R-:W2:Y:S04]  /*0150*/  @!P1 LDG.E.EL R9, desc[UR4][R4.64] ;  /* 0x0000000404099981 */ /* 0x000ea8000c2e1900 */
[----:B------:R-:W2:Y:S01]  /*0160*/  @!P1 LDG.E R0, desc[UR4][R2.64] ;  /* 0x0000000402009981 */ /* 0x000ea2000c1e1900 */
[----:B------:R-:W-:Y:S01]  /*0170*/  IADD3 R6, P4, R7, UR6, RZ ;  /* 0x0000000607067c10 */ /* 0x000fe2000ff9e0ff */
[----:B--2---:R-:W-:Y:S02]  /*0180*/  FADD R0, R9, R0 ;  /* 0x0000000009007221 */ /* 0x004fe40000000000 */
[----:B------:R-:W1:Y:S03]  /*0190*/  LDC.64 R8, c[0x0][0x220] ;  /* 0x00008800ff087b82 */ /* 0x000e660000000a00 */
[----:B------:R-:W-:-:S04]  /*01a0*/  FSETP.GTU.AND P0, PT, R0, RZ, PT ;  /* 0x000000ff0000720b */ /* 0x000fc80003f0c000 */
[----:B------:R-:W-:-:S04]  /*01b0*/  FSEL R11, R0, RZ, P0 ;  /* 0x000000ff000b7208 */ /* 0x000fc80000000000 */
[C---:B------:R-:W-:Y:S02]  /*01c0*/  FSETP.GEU.AND P3, PT, R11.reuse, 6, PT ;  /* 0x40c000000b00780b */ /* 0x040fe40003f6e000 */
[----:B------:R-:W-:Y:S02]  /*01d0*/  FSETP.NAN.AND P2, PT, R11, R11, PT ;  /* 0x0000000b0b00720b */ /* 0x000fe40003f48000 */
[----:B------:R-:W-:Y:S01]  /*01e0*/  FSETP.GE.OR P0, PT, R0, 6, !P0 ;  /* 0x40c000000000780b */ /* 0x000fe20004706400 */
[----:B-1----:R-:W-:-:S08]  /*01f0*/  IMAD.WIDE R2, R7, 0x4, R8 ;  /* 0x0000000407027825 */ /* 0x002fd000078e0208 */
[----:B------:R-:W-:Y:S02]  /*0200*/  @P3 SEL R11, R11, 0x40c00000, P2 ;  /* 0x40c000000b0b3807 */ /* 0x000fe40001000000 */
[----:B------:R-:W-:-:S03]  /*0210*/  LEA.HI.X.SX32 R7, R7, UR7, 0x1, P4 ;  /* 0x0000000707077c11 */ /* 0x000fc6000a0f0eff */
[----:B------:R1:W-:Y:S01]  /*0220*/  @!P1 STG.E desc[UR4][R2.64], R11 ;  /* 0x0000000b02009986 */ /* 0x0003e2000c101904 */
[----:B------:R-:W-:Y:S01]  /*0230*/  SEL R5, RZ, 0x1, !P0 ;  /* 0x00000001ff057807 */ /* 0x000fe20004000000 */
[----:B------:R-:W-:Y:S06]  /*0240*/  @P1 EXIT ;  /* 0x000000000000194d */ /* 0x000fec0003800000 */
[----:B------:R-:W-:Y:S01]  /*0250*/  STG.E.U8 desc[UR4][R6.64], R5 ;  /* 0x0000000506007986 */ /* 0x000fe2000c101104 */
[----:B------:R-:W-:Y:S05]  /*0260*/  EXIT ;  /* 0x000000000000794d */ /* 0x000fea0003800000 */
.L_x_0:
[----:B------:R-:W-:-:S00]  /*0270*/  BRA `(.L_x_0) ;  /* 0xfffffffc00fc7947 */ /* 0x000fc0000383ffff */
[----:B------:R-:W-:-:S00]  /*0280*/  NOP ;  /* 0x0000000000007918 */ /* 0x000fc00000000000 */
[----:B------:R-:W-:-:S00]  /*0290*/  NOP ;  /* 0x0000000000007918 */ /* 0x000fc00000000000 */
[----:B------:R-:W-:-:S00]  /*02a0*/  NOP ;  /* 0x0000000000007918 */ /* 0x000fc00000000000 */
[----:B------:R-:W-:-:S00]  /*02b0*/  NOP ;  /* 0x0000000000007918 */ /* 0x000fc00000000000 */
[----:B------:R-:W-:-:S00]  /*02c0*/  NOP ;  /* 0x0000000000007918 */ /* 0x000fc00000000000 */
[----:B------:R-:W-:-:S00]  /*02d0*/  NOP ;  /* 0x0000000000007918 */ /* 0x000fc00000000000 */
[----:B------:R-:W-:-:S00]  /*02e0*/  NOP ;  /* 0x0000000000007918 */ /* 0x000fc00000000000 */
[----:B------:R-:W-:-:S00]  /*02f0*/  NOP ;  /* 0x0000000000007918 */ /* 0x000fc00000000000 */
.L_x_1:


//--------------------- .nv.constant0.triton_poi_fused_convolution_hardtanh_hardtanh_backward_1 --------------------------
	.section	.nv.constant0.triton_poi_fused_convolution_hardtanh_hardtanh_backward_1,"a",@progbits
	.sectionflags	@""
	.align	4
.nv.constant0.triton_poi_fused_convolution_hardtanh_hardtanh_backward_1:
	.zero		564
